//
// Generated by NVIDIA NVVM Compiler
//
// Compiler Build ID: CL-36424714
// Cuda compilation tools, release 13.0, V13.0.88
// Based on NVVM 20.0.0
//

.version 9.0
.target sm_100
.address_size 64

	// .globl	_Z7kernal1Pf

.visible .entry _Z7kernal1Pf(
	.param .u64 .ptr .align 1 _Z7kernal1Pf_param_0
)
{
	.reg .pred 	%p<2>;
	.reg .b32 	%r<6>;
	.reg .b32 	%f<2>;
	.reg .b64 	%rd<5>;

	ld.param.u64 	%rd1, [_Z7kernal1Pf_param_0];
	cvta.to.global.u64 	%rd2, %rd1;
	mov.u32 	%r1, %ntid.x;
	mov.u32 	%r2, %ctaid.x;
	mov.u32 	%r3, %tid.x;
	mad.lo.s32 	%r4, %r1, %r2, %r3;
	and.b32  	%r5, %r4, 1;
	setp.eq.b32 	%p1, %r5, 1;
	selp.f32 	%f1, 0f43480000, 0f42C80000, %p1;
	mul.wide.s32 	%rd3, %r4, 4;
	add.s64 	%rd4, %rd2, %rd3;
	st.global.f32 	[%rd4], %f1;
	ret;

}


// ===== COMPILED SASS (sm_100) =====

	.target	sm_100

	.elftype	@"ET_EXEC"


//--------------------- .note.nv.tkinfo           --------------------------
	.section	.note.nv.tkinfo,"",@"SHT_NOTE"
	.sectionflags	@"SHF_NOTE_NV_TKINFO"
	.tkinfo
        /*0018*/ 	.word	0x00000002
        /*0030*/ 	.string	""
        /*0030*/ 	.string	"ptxas"
        /*0030*/ 	.string	"Cuda compilation tools, release 13.0, V13.0.88"
        /*0030*/ 	.string	"Build cuda_13.0.r13.0/compiler.36424714_0"
        /*0030*/ 	.string	"-arch sm_100 -m 64 "



//--------------------- .note.nv.cuinfo           --------------------------
	.section	.note.nv.cuinfo,"",@"SHT_NOTE"
	.sectionflags	@"SHF_NOTE_NV_CUINFO"
        /*0018*/ 	.short	0x0002
        /*001a*/ 	.short	0x0064
        /*001c*/ 	.short	0x0082
	.zero		2


//--------------------- .nv.info                  --------------------------
	.section	.nv.info,"",@"SHT_CUDA_INFO"
	.align	4


	//----- nvinfo : EIATTR_REGCOUNT
	.align		4
        /*0000*/ 	.byte	0x04, 0x2f
        /*0002*/ 	.short	(.L_1 - .L_0)
	.align		4
.L_0:
        /*0004*/ 	.word	index@(_Z7kernal1Pf)
        /*0008*/ 	.word	0x00000008


	//----- nvinfo : EIATTR_FRAME_SIZE
	.align		4
.L_1:
        /*000c*/ 	.byte	0x04, 0x11
        /*000e*/ 	.short	(.L_3 - .L_2)
	.align		4
.L_2:
        /*0010*/ 	.word	index@(_Z7kernal1Pf)
        /*0014*/ 	.word	0x00000000


	//----- nvinfo : EIATTR_MIN_STACK_SIZE
	.align		4
.L_3:
        /*0018*/ 	.byte	0x04, 0x12
        /*001a*/ 	.short	(.L_5 - .L_4)
	.align		4
.L_4:
        /*001c*/ 	.word	index@(_Z7kernal1Pf)
        /*0020*/ 	.word	0x00000000
.L_5:


//--------------------- .nv.compat                --------------------------
	.section	.nv.compat,"",@"SHT_CUDA_COMPAT_INFO"
	.align	4
        /*0000*/ 	.byte	0x02, 0x09, 0x00, 0x00, 0x02, 0x02, 0x01, 0x00, 0x02, 0x05, 0x05, 0x00, 0x03, 0x07, 0x01, 0x01
        /*0010*/ 	.byte	0x02, 0x03, 0x00, 0x00, 0x02, 0x06, 0x01, 0x00, 0x04, 0x0b, 0x08, 0x00, 0x09, 0x00, 0x00, 0x00
        /*0020*/ 	.byte	0x00, 0x00, 0x00, 0x00


//--------------------- .nv.info._Z7kernal1Pf     --------------------------
	.section	.nv.info._Z7kernal1Pf,"",@"SHT_CUDA_INFO"
	.sectionflags	@""
	.align	4


	//----- nvinfo : EIATTR_CUDA_API_VERSION
	.align		4
        /*0000*/ 	.byte	0x04, 0x37
        /*0002*/ 	.short	(.L_7 - .L_6)
.L_6:
        /*0004*/ 	.word	0x00000082


	//----- nvinfo : EIATTR_KPARAM_INFO
	.align		4
.L_7:
        /*0008*/ 	.byte	0x04, 0x17
        /*000a*/ 	.short	(.L_9 - .L_8)
.L_8:
        /*000c*/ 	.word	0x00000000
        /*0010*/ 	.short	0x0000
        /*0012*/ 	.short	0x0000
        /*0014*/ 	.byte	0x00, 0xf5, 0x21, 0x00


	//----- nvinfo : EIATTR_SPARSE_MMA_MASK
	.align		4
.L_9:
        /*0018*/ 	.byte	0x03, 0x50
        /*001a*/ 	.short	0x0000


	//----- nvinfo : EIATTR_MAXREG_COUNT
	.align		4
        /*001c*/ 	.byte	0x03, 0x1b
        /*001e*/ 	.short	0x00ff


	//----- nvinfo : EIATTR_MERCURY_ISA_VERSION
	.align		4
        /*0020*/ 	.byte	0x03, 0x5f
        /*0022*/ 	.short	0x0101


	//----- nvinfo : EIATTR_VRC_CTA_INIT_COUNT
	.align		4
        /*0024*/ 	.byte	0x02, 0x4a
	.zero		1
	.zero		1


	//----- nvinfo : EIATTR_EXIT_INSTR_OFFSETS
	.align		4
        /*0028*/ 	.byte	0x04, 0x1c
        /*002a*/ 	.short	(.L_11 - .L_10)


	//   ....[0]....
.L_10:
        /*002c*/ 	.word	0x000000d0


	//----- nvinfo : EIATTR_CBANK_PARAM_SIZE
	.align		4
.L_11:
        /*0030*/ 	.byte	0x03, 0x19
        /*0032*/ 	.short	0x0008


	//----- nvinfo : EIATTR_PARAM_CBANK
	.align		4
        /*0034*/ 	.byte	0x04, 0x0a
        /*0036*/ 	.short	(.L_13 - .L_12)
	.align		4
.L_12:
        /*0038*/ 	.word	index@(.nv.constant0._Z7kernal1Pf)
        /*003c*/ 	.short	0x0380
        /*003e*/ 	.short	0x0008


	//----- nvinfo : EIATTR_SW_WAR
	.align		4
.L_13:
        /*0040*/ 	.byte	0x04, 0x36
        /*0042*/ 	.short	(.L_15 - .L_14)
.L_14:
        /*0044*/ 	.word	0x00000008
.L_15:


//--------------------- .nv.callgraph             --------------------------
	.section	.nv.callgraph,"",@"SHT_CUDA_CALLGRAPH"
	.align	4
	.sectionentsize	8
	.align		4
        /*0000*/ 	.word	0x00000000
	.align		4
        /*0004*/ 	.word	0xffffffff
	.align		4
        /*0008*/ 	.word	0x00000000
	.align		4
        /*000c*/ 	.word	0xfffffffe
	.align		4
        /*0010*/ 	.word	0x00000000
	.align		4
        /*0014*/ 	.word	0xfffffffd
	.align		4
        /*0018*/ 	.word	0x00000000
	.align		4
        /*001c*/ 	.word	0xfffffffc


//--------------------- .text._Z7kernal1Pf        --------------------------
	.section	.text._Z7kernal1Pf,"ax",@progbits
	.align	128
        .global         _Z7kernal1Pf
        .type           _Z7kernal1Pf,@function
        .size           _Z7kernal1Pf,(.L_x_1 - _Z7kernal1Pf)
        .other          _Z7kernal1Pf,@"STO_CUDA_ENTRY STV_DEFAULT"
_Z7kernal1Pf:
.text._Z7kernal1Pf:
[----:B------:R-:W-:Y:S01]  /*0000*/  LDC R1, c[0x0][0x37c] ;  /* 0x0000df00ff017b82 */ /* 0x000fe20000000800 */
[----:B------:R-:W0:Y:S01]  /*0010*/  S2R R5, SR_CTAID.X ;  /* 0x0000000000057919 */ /* 0x000e220000002500 */
[----:B------:R-:W0:Y:S06]  /*0020*/  LDCU UR4, c[0x0][0x360] ;  /* 0x00006c00ff0477ac */ /* 0x000e2c0008000800 */
[----:B------:R-:W1:Y:S01]  /*0030*/  LDC.64 R2, c[0x0][0x380] ;  /* 0x0000e000ff027b82 */ /* 0x000e620000000a00 */
[----:B------:R-:W0:Y:S02]  /*0040*/  S2R R0, SR_TID.X ;  /* 0x0000000000007919 */ /* 0x000e240000002100 */
[----:B0-----:R-:W-:Y:S01]  /*0050*/  IMAD R5, R5, UR4, R0 ;  /* 0x0000000405057c24 */ /* 0x001fe2000f8e0200 */
[----:B------:R-:W0:Y:S03]  /*0060*/  LDCU.64 UR4, c[0x0][0x358] ;  /* 0x00006b00ff0477ac */ /* 0x000e260008000a00 */
[C---:B-1----:R-:W-:Y:S01]  /*0070*/  IMAD.WIDE R2, R5.reuse, 0x4, R2 ;  /* 0x0000000405027825 */ /* 0x042fe200078e0202 */
[----:B------:R-:W-:-:S04]  /*0080*/  LOP3.LUT R0, R5, 0x1, RZ, 0xc0, !PT ;  /* 0x0000000105007812 */ /* 0x000fc800078ec0ff */
[----:B------:R-:W-:Y:S01]  /*0090*/  ISETP.NE.U32.AND P0, PT, R0, 0x1, PT ;  /* 0x000000010000780c */ /* 0x000fe20003f05070 */
[----:B------:R-:W-:-:S05]  /*00a0*/  HFMA2 R0, -RZ, RZ, 3.640625, 0 ;  /* 0x43480000ff007431 */ /* 0x000fca00000001ff */
[----:B------:R-:W-:-:S05]  /*00b0*/  FSEL R5, R0, 100, !P0 ;  /* 0x42c8000000057808 */ /* 0x000fca0004000000 */
[----:B0-----:R-:W-:Y:S01]  /*00c0*/  STG.E desc[UR4][R2.64], R5 ;  /* 0x0000000502007986 */ /* 0x001fe2000c101904 */
[----:B------:R-:W-:Y:S05]  /*00d0*/  EXIT ;  /* 0x000000000000794d */ /* 0x000fea0003800000 */
.L_x_0:
[----:B------:R-:W-:-:S00]  /*00e0*/  BRA `(.L_x_0) ;  /* 0xfffffffc00fc7947 */ /* 0x000fc0000383ffff */
[----:B------:R-:W-:-:S00]  /*00f0*/  NOP ;  /* 0x0000000000007918 */ /* 0x000fc00000000000 */
        /* <DEDUP_REMOVED lines=8> */
.L_x_1:


//--------------------- .nv.shared.reserved.0     --------------------------
	.section	.nv.shared.reserved.0,"aw",@nobits
	.weak		__nv_reservedSMEM_offset_0_alias
	.size		__nv_reservedSMEM_offset_0_alias, 0, 64
	.other		__nv_reservedSMEM_offset_0_alias,@"STO_CUDA_RESERVED_SHARED STV_DEFAULT"
__nv_reservedSMEM_offset_0_alias:
	.zero		0
	.zero		64


//--------------------- .nv.constant0._Z7kernal1Pf --------------------------
	.section	.nv.constant0._Z7kernal1Pf,"a",@progbits
	.sectionflags	@""
	.align	4
.nv.constant0._Z7kernal1Pf:
	.zero		904


//--------------------- SYMBOLS --------------------------

	.type		.nv.reservedSmem.offset0,@object
	.size		.nv.reservedSmem.offset0,0x4
